//
// Generated by NVIDIA NVVM Compiler
//
// Compiler Build ID: CL-36424714
// Cuda compilation tools, release 13.0, V13.0.88
// Based on NVVM 20.0.0
//

.version 9.0
.target sm_100
.address_size 64

	// .globl	_Z6kerneli
.extern .func  (.param .b32 func_retval0) vprintf
(
	.param .b64 vprintf_param_0,
	.param .b64 vprintf_param_1
)
;
.global .align 1 .b8 $str[4] = {37, 100, 10};

.visible .entry _Z6kerneli(
	.param .u32 _Z6kerneli_param_0
)
{
	.local .align 8 .b8 	__local_depot0[8];
	.reg .b64 	%SP;
	.reg .b64 	%SPL;
	.reg .b32 	%r<4>;
	.reg .b64 	%rd<5>;

	mov.u64 	%SPL, __local_depot0;
	cvta.local.u64 	%SP, %SPL;
	add.u64 	%rd1, %SP, 0;
	add.u64 	%rd2, %SPL, 0;
	mov.b32 	%r1, 4;
	st.local.u32 	[%rd2], %r1;
	mov.u64 	%rd3, $str;
	cvta.global.u64 	%rd4, %rd3;
	{ // callseq 0, 0
	.param .b64 param0;
	st.param.b64 	[param0], %rd4;
	.param .b64 param1;
	st.param.b64 	[param1], %rd1;
	.param .b32 retval0;
	call.uni (retval0), 
	vprintf, 
	(
	param0, 
	param1
	);
	ld.param.b32 	%r2, [retval0];
	} // callseq 0
	ret;

}


// ===== COMPILED SASS (sm_100) =====

	.target	sm_100

	.elftype	@"ET_EXEC"


//--------------------- .note.nv.tkinfo           --------------------------
	.section	.note.nv.tkinfo,"",@"SHT_NOTE"
	.sectionflags	@"SHF_NOTE_NV_TKINFO"
	.tkinfo
        /*0018*/ 	.word	0x00000002
        /*0030*/ 	.string	""
        /*0030*/ 	.string	"ptxas"
        /*0030*/ 	.string	"Cuda compilation tools, release 13.0, V13.0.88"
        /*0030*/ 	.string	"Build cuda_13.0.r13.0/compiler.36424714_0"
        /*0030*/ 	.string	"-arch sm_100 -m 64 "



//--------------------- .note.nv.cuinfo           --------------------------
	.section	.note.nv.cuinfo,"",@"SHT_NOTE"
	.sectionflags	@"SHF_NOTE_NV_CUINFO"
        /*0018*/ 	.short	0x0002
        /*001a*/ 	.short	0x0064
        /*001c*/ 	.short	0x0082
	.zero		2


//--------------------- .nv.info                  --------------------------
	.section	.nv.info,"",@"SHT_CUDA_INFO"
	.align	4


	//----- nvinfo : EIATTR_REGCOUNT
	.align		4
        /*0000*/ 	.byte	0x04, 0x2f
        /*0002*/ 	.short	(.L_2 - .L_1)
	.align		4
.L_1:
        /*0004*/ 	.word	index@(_Z6kerneli)
        /*0008*/ 	.word	0x00000018


	//----- nvinfo : EIATTR_FRAME_SIZE
	.align		4
.L_2:
        /*000c*/ 	.byte	0x04, 0x11
        /*000e*/ 	.short	(.L_4 - .L_3)
	.align		4
.L_3:
        /*0010*/ 	.word	index@(_Z6kerneli)
        /*0014*/ 	.word	0x00000008


	//----- nvinfo : EIATTR_MIN_STACK_SIZE
	.align		4
.L_4:
        /*0018*/ 	.byte	0x04, 0x12
        /*001a*/ 	.short	(.L_6 - .L_5)
	.align		4
.L_5:
        /*001c*/ 	.word	index@(_Z6kerneli)
        /*0020*/ 	.word	0x00000008
.L_6:


//--------------------- .nv.compat                --------------------------
	.section	.nv.compat,"",@"SHT_CUDA_COMPAT_INFO"
	.align	4
        /*0000*/ 	.byte	0x02, 0x09, 0x00, 0x00, 0x02, 0x02, 0x01, 0x00, 0x02, 0x05, 0x05, 0x00, 0x03, 0x07, 0x01, 0x01
        /*0010*/ 	.byte	0x02, 0x03, 0x00, 0x00, 0x02, 0x06, 0x01, 0x00, 0x04, 0x0b, 0x08, 0x00, 0x09, 0x00, 0x00, 0x00
        /*0020*/ 	.byte	0x00, 0x00, 0x00, 0x00


//--------------------- .nv.info._Z6kerneli       --------------------------
	.section	.nv.info._Z6kerneli,"",@"SHT_CUDA_INFO"
	.sectionflags	@""
	.align	4


	//----- nvinfo : EIATTR_CUDA_API_VERSION
	.align		4
        /*0000*/ 	.byte	0x04, 0x37
        /*0002*/ 	.short	(.L_8 - .L_7)
.L_7:
        /*0004*/ 	.word	0x00000082


	//----- nvinfo : EIATTR_KPARAM_INFO
	.align		4
.L_8:
        /*0008*/ 	.byte	0x04, 0x17
        /*000a*/ 	.short	(.L_10 - .L_9)
.L_9:
        /*000c*/ 	.word	0x00000000
        /*0010*/ 	.short	0x0000
        /*0012*/ 	.short	0x0000
        /*0014*/ 	.byte	0x00, 0xf0, 0x11, 0x00


	//----- nvinfo : EIATTR_SPARSE_MMA_MASK
	.align		4
.L_10:
        /*0018*/ 	.byte	0x03, 0x50
        /*001a*/ 	.short	0x0000


	//----- nvinfo : EIATTR_MAXREG_COUNT
	.align		4
        /*001c*/ 	.byte	0x03, 0x1b
        /*001e*/ 	.short	0x00ff


	//----- nvinfo : EIATTR_EXTERNS
	.align		4
        /*0020*/ 	.byte	0x04, 0x0f
        /*0022*/ 	.short	(.L_12 - .L_11)


	//   ....[0]....
	.align		4
.L_11:
        /*0024*/ 	.word	index@(vprintf)


	//----- nvinfo : EIATTR_MERCURY_ISA_VERSION
	.align		4
.L_12:
        /*0028*/ 	.byte	0x03, 0x5f
        /*002a*/ 	.short	0x0101


	//----- nvinfo : EIATTR_VRC_CTA_INIT_COUNT
	.align		4
        /*002c*/ 	.byte	0x02, 0x4a
	.zero		1
	.zero		1


	//----- nvinfo : EIATTR_SYSCALL_OFFSETS
	.align		4
        /*0030*/ 	.byte	0x04, 0x46
        /*0032*/ 	.short	(.L_14 - .L_13)


	//   ....[0]....
.L_13:
        /*0034*/ 	.word	0x000000e0


	//----- nvinfo : EIATTR_EXIT_INSTR_OFFSETS
	.align		4
.L_14:
        /*0038*/ 	.byte	0x04, 0x1c
        /*003a*/ 	.short	(.L_16 - .L_15)


	//   ....[0]....
.L_15:
        /*003c*/ 	.word	0x000000f0


	//----- nvinfo : EIATTR_CBANK_PARAM_SIZE
	.align		4
.L_16:
        /*0040*/ 	.byte	0x03, 0x19
        /*0042*/ 	.short	0x0004


	//----- nvinfo : EIATTR_PARAM_CBANK
	.align		4
        /*0044*/ 	.byte	0x04, 0x0a
        /*0046*/ 	.short	(.L_18 - .L_17)
	.align		4
.L_17:
        /*0048*/ 	.word	index@(.nv.constant0._Z6kerneli)
        /*004c*/ 	.short	0x0380
        /*004e*/ 	.short	0x0004


	//----- nvinfo : EIATTR_SW_WAR
	.align		4
.L_18:
        /*0050*/ 	.byte	0x04, 0x36
        /*0052*/ 	.short	(.L_20 - .L_19)
.L_19:
        /*0054*/ 	.word	0x00000008
.L_20:


//--------------------- .nv.callgraph             --------------------------
	.section	.nv.callgraph,"",@"SHT_CUDA_CALLGRAPH"
	.align	4
	.sectionentsize	8
	.align		4
        /*0000*/ 	.word	0x00000000
	.align		4
        /*0004*/ 	.word	0xffffffff
	.align		4
        /*0008*/ 	.word	index@(_Z6kerneli)
	.align		4
        /*000c*/ 	.word	index@(vprintf)
	.align		4
        /*0010*/ 	.word	0x00000000
	.align		4
        /*0014*/ 	.word	0xfffffffe
	.align		4
        /*0018*/ 	.word	0x00000000
	.align		4
        /*001c*/ 	.word	0xfffffffd
	.align		4
        /*0020*/ 	.word	0x00000000
	.align		4
        /*0024*/ 	.word	0xfffffffc


//--------------------- .nv.constant4             --------------------------
	.section	.nv.constant4,"a",@progbits
	.align	8
	.align		8
.nv.constant4:
        /*0000*/ 	.dword	vprintf
	.align		8
        /*0008*/ 	.dword	$str


//--------------------- .text._Z6kerneli          --------------------------
	.section	.text._Z6kerneli,"ax",@progbits
	.align	128
        .global         _Z6kerneli
        .type           _Z6kerneli,@function
        .size           _Z6kerneli,(.L_x_2 - _Z6kerneli)
        .other          _Z6kerneli,@"STO_CUDA_ENTRY STV_DEFAULT"
_Z6kerneli:
.text._Z6kerneli:
[----:B------:R-:W0:Y:S02]  /*0000*/  LDC R1, c[0x0][0x37c] ;  /* 0x0000df00ff017b82 */ /* 0x000e240000000800 */
[----:B0-----:R-:W-:Y:S01]  /*0010*/  VIADD R1, R1, 0xfffffff8 ;  /* 0xfffffff801017836 */ /* 0x001fe20000000000 */
[----:B------:R-:W-:Y:S01]  /*0020*/  MOV R0, 0x0 ;  /* 0x0000000000007802 */ /* 0x000fe20000000f00 */
[----:B------:R-:W-:Y:S01]  /*0030*/  IMAD.MOV.U32 R8, RZ, RZ, 0x4 ;  /* 0x00000004ff087424 */ /* 0x000fe200078e00ff */
[----:B------:R-:W0:Y:S03]  /*0040*/  LDCU UR4, c[0x0][0x2f8] ;  /* 0x00005f00ff0477ac */ /* 0x000e260008000800 */
[----:B------:R1:W2:Y:S01]  /*0050*/  LDC.64 R2, c[0x4][R0] ;  /* 0x0100000000027b82 */ /* 0x0002a20000000a00 */
[----:B------:R1:W-:Y:S01]  /*0060*/  STL [R1], R8 ;  /* 0x0000000801007387 */ /* 0x0003e20000100800 */
[----:B------:R-:W3:Y:S01]  /*0070*/  LDCU.64 UR6, c[0x4][0x8] ;  /* 0x01000100ff0677ac */ /* 0x000ee20008000a00 */
[----:B------:R-:W4:Y:S01]  /*0080*/  LDCU UR5, c[0x0][0x2fc] ;  /* 0x00005f80ff0577ac */ /* 0x000f220008000800 */
[----:B0-----:R-:W-:-:S02]  /*0090*/  IADD3 R6, P0, PT, R1, UR4, RZ ;  /* 0x0000000401067c10 */ /* 0x001fc4000ff1e0ff */
[----:B---3--:R-:W-:Y:S01]  /*00a0*/  MOV R4, UR6 ;  /* 0x0000000600047c02 */ /* 0x008fe20008000f00 */
[----:B------:R-:W-:Y:S01]  /*00b0*/  IMAD.U32 R5, RZ, RZ, UR7 ;  /* 0x00000007ff057e24 */ /* 0x000fe2000f8e00ff */
[----:B-1--4-:R-:W-:-:S09]  /*00c0*/  IADD3.X R7, PT, PT, RZ, UR5, RZ, P0, !PT ;  /* 0x00000005ff077c10 */ /* 0x012fd200087fe4ff */
[----:B------:R-:W-:-:S07]  /*00d0*/  LEPC R20, `(.L_x_0) ;  /* 0x000000001014794e */ /* 0x000fce0000000000 */
[----:B--2---:R-:W-:Y:S05]  /*00e0*/  CALL.ABS.NOINC R2 ;  /* 0x0000000002007343 */ /* 0x004fea0003c00000 */
.L_x_0:
[----:B------:R-:W-:Y:S05]  /*00f0*/  EXIT ;  /* 0x000000000000794d */ /* 0x000fea0003800000 */
.L_x_1:
[----:B------:R-:W-:-:S00]  /*0100*/  BRA `(.L_x_1) ;  /* 0xfffffffc00fc7947 */ /* 0x000fc0000383ffff */
[----:B------:R-:W-:-:S00]  /*0110*/  NOP ;  /* 0x0000000000007918 */ /* 0x000fc00000000000 */
        /* <DEDUP_REMOVED lines=14> */
.L_x_2:


//--------------------- .nv.global.init           --------------------------
	.section	.nv.global.init,"aw",@progbits
.nv.global.init:
	.type		$str,@object
	.size		$str,(.L_0 - $str)
$str:
        /*0000*/ 	.byte	0x25, 0x64, 0x0a, 0x00
.L_0:


//--------------------- .nv.shared.reserved.0     --------------------------
	.section	.nv.shared.reserved.0,"aw",@nobits
	.weak		__nv_reservedSMEM_offset_0_alias
	.size		__nv_reservedSMEM_offset_0_alias, 0, 64
	.other		__nv_reservedSMEM_offset_0_alias,@"STO_CUDA_RESERVED_SHARED STV_DEFAULT"
__nv_reservedSMEM_offset_0_alias:
	.zero		0
	.zero		64


//--------------------- .nv.constant0._Z6kerneli  --------------------------
	.section	.nv.constant0._Z6kerneli,"a",@progbits
	.sectionflags	@""
	.align	4
.nv.constant0._Z6kerneli:
	.zero		900


//--------------------- SYMBOLS --------------------------

	.type		.nv.reservedSmem.offset0,@object
	.size		.nv.reservedSmem.offset0,0x4
	.type		vprintf,@function
